//
// Generated by NVIDIA NVVM Compiler
//
// Compiler Build ID: CL-36424714
// Cuda compilation tools, release 13.0, V13.0.88
// Based on NVVM 20.0.0
//

.version 9.0
.target sm_100
.address_size 64

	// .globl	_Z5hellov
.extern .func  (.param .b32 func_retval0) vprintf
(
	.param .b64 vprintf_param_0,
	.param .b64 vprintf_param_1
)
;
.global .align 1 .b8 $str[39] = {104, 101, 108, 108, 111, 32, 119, 111, 114, 108, 100, 44, 32, 73, 109, 32, 116, 104, 114, 101, 97, 100, 32, 37, 100, 32, 111, 110, 32, 98, 108, 111, 99, 107, 32, 37, 100, 10};

.visible .entry _Z5hellov()
{
	.local .align 8 .b8 	__local_depot0[8];
	.reg .b64 	%SP;
	.reg .b64 	%SPL;
	.reg .b32 	%r<5>;
	.reg .b64 	%rd<5>;

	mov.u64 	%SPL, __local_depot0;
	cvta.local.u64 	%SP, %SPL;
	add.u64 	%rd1, %SP, 0;
	add.u64 	%rd2, %SPL, 0;
	mov.u32 	%r1, %tid.x;
	mov.u32 	%r2, %ctaid.x;
	st.local.v2.u32 	[%rd2], {%r1, %r2};
	mov.u64 	%rd3, $str;
	cvta.global.u64 	%rd4, %rd3;
	{ // callseq 0, 0
	.param .b64 param0;
	st.param.b64 	[param0], %rd4;
	.param .b64 param1;
	st.param.b64 	[param1], %rd1;
	.param .b32 retval0;
	call.uni (retval0), 
	vprintf, 
	(
	param0, 
	param1
	);
	ld.param.b32 	%r3, [retval0];
	} // callseq 0
	ret;

}


// ===== COMPILED SASS (sm_100) =====

	.target	sm_100

	.elftype	@"ET_EXEC"


//--------------------- .note.nv.tkinfo           --------------------------
	.section	.note.nv.tkinfo,"",@"SHT_NOTE"
	.sectionflags	@"SHF_NOTE_NV_TKINFO"
	.tkinfo
        /*0018*/ 	.word	0x00000002
        /*0030*/ 	.string	""
        /*0030*/ 	.string	"ptxas"
        /*0030*/ 	.string	"Cuda compilation tools, release 13.0, V13.0.88"
        /*0030*/ 	.string	"Build cuda_13.0.r13.0/compiler.36424714_0"
        /*0030*/ 	.string	"-arch sm_100 -m 64 "



//--------------------- .note.nv.cuinfo           --------------------------
	.section	.note.nv.cuinfo,"",@"SHT_NOTE"
	.sectionflags	@"SHF_NOTE_NV_CUINFO"
        /*0018*/ 	.short	0x0002
        /*001a*/ 	.short	0x0064
        /*001c*/ 	.short	0x0082
	.zero		2


//--------------------- .nv.info                  --------------------------
	.section	.nv.info,"",@"SHT_CUDA_INFO"
	.align	4


	//----- nvinfo : EIATTR_REGCOUNT
	.align		4
        /*0000*/ 	.byte	0x04, 0x2f
        /*0002*/ 	.short	(.L_2 - .L_1)
	.align		4
.L_1:
        /*0004*/ 	.word	index@(_Z5hellov)
        /*0008*/ 	.word	0x00000018


	//----- nvinfo : EIATTR_FRAME_SIZE
	.align		4
.L_2:
        /*000c*/ 	.byte	0x04, 0x11
        /*000e*/ 	.short	(.L_4 - .L_3)
	.align		4
.L_3:
        /*0010*/ 	.word	index@(_Z5hellov)
        /*0014*/ 	.word	0x00000008


	//----- nvinfo : EIATTR_MIN_STACK_SIZE
	.align		4
.L_4:
        /*0018*/ 	.byte	0x04, 0x12
        /*001a*/ 	.short	(.L_6 - .L_5)
	.align		4
.L_5:
        /*001c*/ 	.word	index@(_Z5hellov)
        /*0020*/ 	.word	0x00000008
.L_6:


//--------------------- .nv.compat                --------------------------
	.section	.nv.compat,"",@"SHT_CUDA_COMPAT_INFO"
	.align	4
        /*0000*/ 	.byte	0x02, 0x09, 0x00, 0x00, 0x02, 0x02, 0x01, 0x00, 0x02, 0x05, 0x05, 0x00, 0x03, 0x07, 0x01, 0x01
        /*0010*/ 	.byte	0x02, 0x03, 0x00, 0x00, 0x02, 0x06, 0x01, 0x00, 0x04, 0x0b, 0x08, 0x00, 0x09, 0x00, 0x00, 0x00
        /*0020*/ 	.byte	0x00, 0x00, 0x00, 0x00


//--------------------- .nv.info._Z5hellov        --------------------------
	.section	.nv.info._Z5hellov,"",@"SHT_CUDA_INFO"
	.sectionflags	@""
	.align	4


	//----- nvinfo : EIATTR_CUDA_API_VERSION
	.align		4
        /*0000*/ 	.byte	0x04, 0x37
        /*0002*/ 	.short	(.L_8 - .L_7)
.L_7:
        /*0004*/ 	.word	0x00000082


	//----- nvinfo : EIATTR_SPARSE_MMA_MASK
	.align		4
.L_8:
        /*0008*/ 	.byte	0x03, 0x50
        /*000a*/ 	.short	0x0000


	//----- nvinfo : EIATTR_MAXREG_COUNT
	.align		4
        /*000c*/ 	.byte	0x03, 0x1b
        /*000e*/ 	.short	0x00ff


	//----- nvinfo : EIATTR_EXTERNS
	.align		4
        /*0010*/ 	.byte	0x04, 0x0f
        /*0012*/ 	.short	(.L_10 - .L_9)


	//   ....[0]....
	.align		4
.L_9:
        /*0014*/ 	.word	index@(vprintf)


	//----- nvinfo : EIATTR_MERCURY_ISA_VERSION
	.align		4
.L_10:
        /*0018*/ 	.byte	0x03, 0x5f
        /*001a*/ 	.short	0x0101


	//----- nvinfo : EIATTR_VRC_CTA_INIT_COUNT
	.align		4
        /*001c*/ 	.byte	0x02, 0x4a
	.zero		1
	.zero		1


	//----- nvinfo : EIATTR_SYSCALL_OFFSETS
	.align		4
        /*0020*/ 	.byte	0x04, 0x46
        /*0022*/ 	.short	(.L_12 - .L_11)


	//   ....[0]....
.L_11:
        /*0024*/ 	.word	0x000000f0


	//----- nvinfo : EIATTR_EXIT_INSTR_OFFSETS
	.align		4
.L_12:
        /*0028*/ 	.byte	0x04, 0x1c
        /*002a*/ 	.short	(.L_14 - .L_13)


	//   ....[0]....
.L_13:
        /*002c*/ 	.word	0x00000100


	//----- nvinfo : EIATTR_SW_WAR
	.align		4
.L_14:
        /*0030*/ 	.byte	0x04, 0x36
        /*0032*/ 	.short	(.L_16 - .L_15)
.L_15:
        /*0034*/ 	.word	0x00000008
.L_16:


//--------------------- .nv.callgraph             --------------------------
	.section	.nv.callgraph,"",@"SHT_CUDA_CALLGRAPH"
	.align	4
	.sectionentsize	8
	.align		4
        /*0000*/ 	.word	0x00000000
	.align		4
        /*0004*/ 	.word	0xffffffff
	.align		4
        /*0008*/ 	.word	index@(_Z5hellov)
	.align		4
        /*000c*/ 	.word	index@(vprintf)
	.align		4
        /*0010*/ 	.word	0x00000000
	.align		4
        /*0014*/ 	.word	0xfffffffe
	.align		4
        /*0018*/ 	.word	0x00000000
	.align		4
        /*001c*/ 	.word	0xfffffffd
	.align		4
        /*0020*/ 	.word	0x00000000
	.align		4
        /*0024*/ 	.word	0xfffffffc


//--------------------- .nv.constant4             --------------------------
	.section	.nv.constant4,"a",@progbits
	.align	8
	.align		8
.nv.constant4:
        /*0000*/ 	.dword	vprintf
	.align		8
        /*0008*/ 	.dword	$str


//--------------------- .text._Z5hellov           --------------------------
	.section	.text._Z5hellov,"ax",@progbits
	.align	128
        .global         _Z5hellov
        .type           _Z5hellov,@function
        .size           _Z5hellov,(.L_x_2 - _Z5hellov)
        .other          _Z5hellov,@"STO_CUDA_ENTRY STV_DEFAULT"
_Z5hellov:
.text._Z5hellov:
[----:B------:R-:W0:Y:S01]  /*0000*/  LDC R1, c[0x0][0x37c] ;  /* 0x0000df00ff017b82 */ /* 0x000e220000000800 */
[----:B------:R-:W1:Y:S01]  /*0010*/  S2R R8, SR_TID.X ;  /* 0x0000000000087919 */ /* 0x000e620000002100 */
[----:B0-----:R-:W-:Y:S01]  /*0020*/  VIADD R1, R1, 0xfffffff8 ;  /* 0xfffffff801017836 */ /* 0x001fe20000000000 */
[----:B------:R-:W-:Y:S01]  /*0030*/  MOV R0, 0x0 ;  /* 0x0000000000007802 */ /* 0x000fe20000000f00 */
[----:B------:R-:W0:Y:S01]  /*0040*/  LDCU UR4, c[0x0][0x2f8] ;  /* 0x00005f00ff0477ac */ /* 0x000e220008000800 */
[----:B------:R-:W1:Y:S03]  /*0050*/  S2R R9, SR_CTAID.X ;  /* 0x0000000000097919 */ /* 0x000e660000002500 */
[----:B------:R2:W3:Y:S01]  /*0060*/  LDC.64 R2, c[0x4][R0] ;  /* 0x0100000000027b82 */ /* 0x0004e20000000a00 */
[----:B------:R-:W4:Y:S01]  /*0070*/  LDCU.64 UR6, c[0x4][0x8] ;  /* 0x01000100ff0677ac */ /* 0x000f220008000a00 */
[----:B------:R-:W5:Y:S01]  /*0080*/  LDCU UR5, c[0x0][0x2fc] ;  /* 0x00005f80ff0577ac */ /* 0x000f620008000800 */
[----:B0-----:R-:W-:Y:S01]  /*0090*/  IADD3 R6, P0, PT, R1, UR4, RZ ;  /* 0x0000000401067c10 */ /* 0x001fe2000ff1e0ff */
[----:B----4-:R-:W-:Y:S01]  /*00a0*/  IMAD.U32 R4, RZ, RZ, UR6 ;  /* 0x00000006ff047e24 */ /* 0x010fe2000f8e00ff */
[----:B------:R-:W-:-:S03]  /*00b0*/  MOV R5, UR7 ;  /* 0x0000000700057c02 */ /* 0x000fc60008000f00 */
[----:B-----5:R-:W-:Y:S01]  /*00c0*/  IMAD.X R7, RZ, RZ, UR5, P0 ;  /* 0x00000005ff077e24 */ /* 0x020fe200080e06ff */
[----:B-1----:R2:W-:Y:S07]  /*00d0*/  STL.64 [R1], R8 ;  /* 0x0000000801007387 */ /* 0x0025ee0000100a00 */
[----:B------:R-:W-:-:S07]  /*00e0*/  LEPC R20, `(.L_x_0) ;  /* 0x000000001014794e */ /* 0x000fce0000000000 */
[----:B--23--:R-:W-:Y:S05]  /*00f0*/  CALL.ABS.NOINC R2 ;  /* 0x0000000002007343 */ /* 0x00cfea0003c00000 */
.L_x_0:
[----:B------:R-:W-:Y:S05]  /*0100*/  EXIT ;  /* 0x000000000000794d */ /* 0x000fea0003800000 */
.L_x_1:
[----:B------:R-:W-:-:S00]  /*0110*/  BRA `(.L_x_1) ;  /* 0xfffffffc00fc7947 */ /* 0x000fc0000383ffff */
[----:B------:R-:W-:-:S00]  /*0120*/  NOP ;  /* 0x0000000000007918 */ /* 0x000fc00000000000 */
        /* <DEDUP_REMOVED lines=13> */
.L_x_2:


//--------------------- .nv.global.init           --------------------------
	.section	.nv.global.init,"aw",@progbits
.nv.global.init:
	.type		$str,@object
	.size		$str,(.L_0 - $str)
$str:
        /*0000*/ 	.byte	0x68, 0x65, 0x6c, 0x6c, 0x6f, 0x20, 0x77, 0x6f, 0x72, 0x6c, 0x64, 0x2c, 0x20, 0x49, 0x6d, 0x20
        /*0010*/ 	.byte	0x74, 0x68, 0x72, 0x65, 0x61, 0x64, 0x20, 0x25, 0x64, 0x20, 0x6f, 0x6e, 0x20, 0x62, 0x6c, 0x6f
        /*0020*/ 	.byte	0x63, 0x6b, 0x20, 0x25, 0x64, 0x0a, 0x00
.L_0:


//--------------------- .nv.shared.reserved.0     --------------------------
	.section	.nv.shared.reserved.0,"aw",@nobits
	.weak		__nv_reservedSMEM_offset_0_alias
	.size		__nv_reservedSMEM_offset_0_alias, 0, 64
	.other		__nv_reservedSMEM_offset_0_alias,@"STO_CUDA_RESERVED_SHARED STV_DEFAULT"
__nv_reservedSMEM_offset_0_alias:
	.zero		0
	.zero		64


//--------------------- .nv.constant0._Z5hellov   --------------------------
	.section	.nv.constant0._Z5hellov,"a",@progbits
	.sectionflags	@""
	.align	4
.nv.constant0._Z5hellov:
	.zero		896


//--------------------- SYMBOLS --------------------------

	.type		.nv.reservedSmem.offset0,@object
	.size		.nv.reservedSmem.offset0,0x4
	.type		vprintf,@function
